//
// Generated by NVIDIA NVVM Compiler
//
// Compiler Build ID: CL-36424714
// Cuda compilation tools, release 13.0, V13.0.88
// Based on NVVM 20.0.0
//

.version 9.0
.target sm_100
.address_size 64

	// .globl	_Z19nchw_to_nhwc_kernelPKfPf

.visible .entry _Z19nchw_to_nhwc_kernelPKfPf(
	.param .u64 .ptr .align 1 _Z19nchw_to_nhwc_kernelPKfPf_param_0,
	.param .u64 .ptr .align 1 _Z19nchw_to_nhwc_kernelPKfPf_param_1
)
.maxntid 256
{
	.reg .pred 	%p<4>;
	.reg .b32 	%r<18>;
	.reg .b32 	%f<5>;
	.reg .b64 	%rd<9>;

	ld.param.u64 	%rd1, [_Z19nchw_to_nhwc_kernelPKfPf_param_0];
	ld.param.u64 	%rd2, [_Z19nchw_to_nhwc_kernelPKfPf_param_1];
	mov.u32 	%r3, %ctaid.y;
	mov.u32 	%r4, %ntid.y;
	mov.u32 	%r5, %tid.y;
	mad.lo.s32 	%r1, %r3, %r4, %r5;
	mov.u32 	%r6, %ctaid.x;
	mov.u32 	%r7, %ntid.x;
	mov.u32 	%r8, %tid.x;
	mad.lo.s32 	%r2, %r6, %r7, %r8;
	setp.gt.u32 	%p1, %r1, 255;
	setp.gt.s32 	%p2, %r2, 511;
	or.pred  	%p3, %p1, %p2;
	@%p3 bra 	$L__BB0_2;
	cvta.to.global.u64 	%rd3, %rd1;
	cvta.to.global.u64 	%rd4, %rd2;
	mov.u32 	%r9, %ctaid.z;
	shl.b32 	%r10, %r9, 19;
	shl.b32 	%r11, %r1, 9;
	add.s32 	%r12, %r10, %r11;
	add.s32 	%r13, %r12, %r2;
	shl.b32 	%r14, %r1, 11;
	shl.b32 	%r15, %r2, 2;
	add.s32 	%r16, %r10, %r15;
	add.s32 	%r17, %r14, %r16;
	mul.wide.s32 	%rd5, %r13, 4;
	add.s64 	%rd6, %rd3, %rd5;
	ld.global.nc.f32 	%f1, [%rd6];
	mul.wide.s32 	%rd7, %r17, 4;
	add.s64 	%rd8, %rd4, %rd7;
	st.global.f32 	[%rd8], %f1;
	ld.global.nc.f32 	%f2, [%rd6+524288];
	st.global.f32 	[%rd8+4], %f2;
	ld.global.nc.f32 	%f3, [%rd6+1048576];
	st.global.f32 	[%rd8+8], %f3;
	ld.global.nc.f32 	%f4, [%rd6+1572864];
	st.global.f32 	[%rd8+12], %f4;
$L__BB0_2:
	ret;

}


// ===== COMPILED SASS (sm_100) =====

	.target	sm_100

	.elftype	@"ET_EXEC"


//--------------------- .note.nv.tkinfo           --------------------------
	.section	.note.nv.tkinfo,"",@"SHT_NOTE"
	.sectionflags	@"SHF_NOTE_NV_TKINFO"
	.tkinfo
        /*0018*/ 	.word	0x00000002
        /*0030*/ 	.string	""
        /*0030*/ 	.string	"ptxas"
        /*0030*/ 	.string	"Cuda compilation tools, release 13.0, V13.0.88"
        /*0030*/ 	.string	"Build cuda_13.0.r13.0/compiler.36424714_0"
        /*0030*/ 	.string	"-arch sm_100 -m 64 "



//--------------------- .note.nv.cuinfo           --------------------------
	.section	.note.nv.cuinfo,"",@"SHT_NOTE"
	.sectionflags	@"SHF_NOTE_NV_CUINFO"
        /*0018*/ 	.short	0x0002
        /*001a*/ 	.short	0x0064
        /*001c*/ 	.short	0x0082
	.zero		2


//--------------------- .nv.info                  --------------------------
	.section	.nv.info,"",@"SHT_CUDA_INFO"
	.align	4


	//----- nvinfo : EIATTR_REGCOUNT
	.align		4
        /*0000*/ 	.byte	0x04, 0x2f
        /*0002*/ 	.short	(.L_1 - .L_0)
	.align		4
.L_0:
        /*0004*/ 	.word	index@(_Z19nchw_to_nhwc_kernelPKfPf)
        /*0008*/ 	.word	0x00000012


	//----- nvinfo : EIATTR_FRAME_SIZE
	.align		4
.L_1:
        /*000c*/ 	.byte	0x04, 0x11
        /*000e*/ 	.short	(.L_3 - .L_2)
	.align		4
.L_2:
        /*0010*/ 	.word	index@(_Z19nchw_to_nhwc_kernelPKfPf)
        /*0014*/ 	.word	0x00000000


	//----- nvinfo : EIATTR_MIN_STACK_SIZE
	.align		4
.L_3:
        /*0018*/ 	.byte	0x04, 0x12
        /*001a*/ 	.short	(.L_5 - .L_4)
	.align		4
.L_4:
        /*001c*/ 	.word	index@(_Z19nchw_to_nhwc_kernelPKfPf)
        /*0020*/ 	.word	0x00000000
.L_5:


//--------------------- .nv.compat                --------------------------
	.section	.nv.compat,"",@"SHT_CUDA_COMPAT_INFO"
	.align	4
        /*0000*/ 	.byte	0x02, 0x09, 0x00, 0x00, 0x02, 0x02, 0x01, 0x00, 0x02, 0x05, 0x05, 0x00, 0x03, 0x07, 0x01, 0x01
        /*0010*/ 	.byte	0x02, 0x03, 0x00, 0x00, 0x02, 0x06, 0x01, 0x00, 0x04, 0x0b, 0x08, 0x00, 0x09, 0x00, 0x00, 0x00
        /*0020*/ 	.byte	0x00, 0x00, 0x00, 0x00


//--------------------- .nv.info._Z19nchw_to_nhwc_kernelPKfPf --------------------------
	.section	.nv.info._Z19nchw_to_nhwc_kernelPKfPf,"",@"SHT_CUDA_INFO"
	.sectionflags	@""
	.align	4


	//----- nvinfo : EIATTR_CUDA_API_VERSION
	.align		4
        /*0000*/ 	.byte	0x04, 0x37
        /*0002*/ 	.short	(.L_7 - .L_6)
.L_6:
        /*0004*/ 	.word	0x00000082


	//----- nvinfo : EIATTR_KPARAM_INFO
	.align		4
.L_7:
        /*0008*/ 	.byte	0x04, 0x17
        /*000a*/ 	.short	(.L_9 - .L_8)
.L_8:
        /*000c*/ 	.word	0x00000000
        /*0010*/ 	.short	0x0001
        /*0012*/ 	.short	0x0008
        /*0014*/ 	.byte	0x00, 0xf5, 0x21, 0x00


	//----- nvinfo : EIATTR_KPARAM_INFO
	.align		4
.L_9:
        /*0018*/ 	.byte	0x04, 0x17
        /*001a*/ 	.short	(.L_11 - .L_10)
.L_10:
        /*001c*/ 	.word	0x00000000
        /*0020*/ 	.short	0x0000
        /*0022*/ 	.short	0x0000
        /*0024*/ 	.byte	0x00, 0xf5, 0x21, 0x00


	//----- nvinfo : EIATTR_SPARSE_MMA_MASK
	.align		4
.L_11:
        /*0028*/ 	.byte	0x03, 0x50
        /*002a*/ 	.short	0x0000


	//----- nvinfo : EIATTR_MAXREG_COUNT
	.align		4
        /*002c*/ 	.byte	0x03, 0x1b
        /*002e*/ 	.short	0x00ff


	//----- nvinfo : EIATTR_MERCURY_ISA_VERSION
	.align		4
        /*0030*/ 	.byte	0x03, 0x5f
        /*0032*/ 	.short	0x0101


	//----- nvinfo : EIATTR_VRC_CTA_INIT_COUNT
	.align		4
        /*0034*/ 	.byte	0x02, 0x4a
	.zero		1
	.zero		1


	//----- nvinfo : EIATTR_EXIT_INSTR_OFFSETS
	.align		4
        /*0038*/ 	.byte	0x04, 0x1c
        /*003a*/ 	.short	(.L_13 - .L_12)


	//   ....[0]....
.L_12:
        /*003c*/ 	.word	0x000000b0


	//   ....[1]....
        /*0040*/ 	.word	0x000001f0


	//----- nvinfo : EIATTR_MAX_THREADS
	.align		4
.L_13:
        /*0044*/ 	.byte	0x04, 0x05
        /*0046*/ 	.short	(.L_15 - .L_14)
.L_14:
        /*0048*/ 	.word	0x00000100
        /*004c*/ 	.word	0x00000001
        /*0050*/ 	.word	0x00000001


	//----- nvinfo : EIATTR_CBANK_PARAM_SIZE
	.align		4
.L_15:
        /*0054*/ 	.byte	0x03, 0x19
        /*0056*/ 	.short	0x0010


	//----- nvinfo : EIATTR_PARAM_CBANK
	.align		4
        /*0058*/ 	.byte	0x04, 0x0a
        /*005a*/ 	.short	(.L_17 - .L_16)
	.align		4
.L_16:
        /*005c*/ 	.word	index@(.nv.constant0._Z19nchw_to_nhwc_kernelPKfPf)
        /*0060*/ 	.short	0x0380
        /*0062*/ 	.short	0x0010


	//----- nvinfo : EIATTR_SW_WAR
	.align		4
.L_17:
        /*0064*/ 	.byte	0x04, 0x36
        /*0066*/ 	.short	(.L_19 - .L_18)
.L_18:
        /*0068*/ 	.word	0x00000008
.L_19:


//--------------------- .nv.callgraph             --------------------------
	.section	.nv.callgraph,"",@"SHT_CUDA_CALLGRAPH"
	.align	4
	.sectionentsize	8
	.align		4
        /*0000*/ 	.word	0x00000000
	.align		4
        /*0004*/ 	.word	0xffffffff
	.align		4
        /*0008*/ 	.word	0x00000000
	.align		4
        /*000c*/ 	.word	0xfffffffe
	.align		4
        /*0010*/ 	.word	0x00000000
	.align		4
        /*0014*/ 	.word	0xfffffffd
	.align		4
        /*0018*/ 	.word	0x00000000
	.align		4
        /*001c*/ 	.word	0xfffffffc


//--------------------- .text._Z19nchw_to_nhwc_kernelPKfPf --------------------------
	.section	.text._Z19nchw_to_nhwc_kernelPKfPf,"ax",@progbits
	.align	128
        .global         _Z19nchw_to_nhwc_kernelPKfPf
        .type           _Z19nchw_to_nhwc_kernelPKfPf,@function
        .size           _Z19nchw_to_nhwc_kernelPKfPf,(.L_x_1 - _Z19nchw_to_nhwc_kernelPKfPf)
        .other          _Z19nchw_to_nhwc_kernelPKfPf,@"STO_CUDA_ENTRY STV_DEFAULT"
_Z19nchw_to_nhwc_kernelPKfPf:
.text._Z19nchw_to_nhwc_kernelPKfPf:
[----:B------:R-:W-:Y:S01]  /*0000*/  LDC R1, c[0x0][0x37c] ;  /* 0x0000df00ff017b82 */ /* 0x000fe20000000800 */
[----:B------:R-:W0:Y:S07]  /*0010*/  S2R R5, SR_TID.X ;  /* 0x0000000000057919 */ /* 0x000e2e0000002100 */
[----:B------:R-:W1:Y:S01]  /*0020*/  LDC R0, c[0x0][0x364] ;  /* 0x0000d900ff007b82 */ /* 0x000e620000000800 */
[----:B------:R-:W1:Y:S07]  /*0030*/  S2R R3, SR_TID.Y ;  /* 0x0000000000037919 */ /* 0x000e6e0000002200 */
[----:B------:R-:W0:Y:S08]  /*0040*/  S2UR UR5, SR_CTAID.X ;  /* 0x00000000000579c3 */ /* 0x000e300000002500 */
[----:B------:R-:W0:Y:S08]  /*0050*/  LDC R6, c[0x0][0x360] ;  /* 0x0000d800ff067b82 */ /* 0x000e300000000800 */
[----:B------:R-:W1:Y:S01]  /*0060*/  S2UR UR4, SR_CTAID.Y ;  /* 0x00000000000479c3 */ /* 0x000e620000002600 */
[----:B0-----:R-:W-:-:S05]  /*0070*/  IMAD R6, R6, UR5, R5 ;  /* 0x0000000506067c24 */ /* 0x001fca000f8e0205 */
[----:B------:R-:W-:Y:S01]  /*0080*/  ISETP.GT.AND P0, PT, R6, 0x1ff, PT ;  /* 0x000001ff0600780c */ /* 0x000fe20003f04270 */
[----:B-1----:R-:W-:-:S05]  /*0090*/  IMAD R0, R0, UR4, R3 ;  /* 0x0000000400007c24 */ /* 0x002fca000f8e0203 */
[----:B------:R-:W-:-:S13]  /*00a0*/  ISETP.GT.U32.OR P0, PT, R0, 0xff, P0 ;  /* 0x000000ff0000780c */ /* 0x000fda0000704470 */
[----:B------:R-:W-:Y:S05]  /*00b0*/  @P0 EXIT ;  /* 0x000000000000094d */ /* 0x000fea0003800000 */
[----:B------:R-:W0:Y:S01]  /*00c0*/  S2UR UR4, SR_CTAID.Z ;  /* 0x00000000000479c3 */ /* 0x000e220000002700 */
[----:B------:R-:W1:Y:S07]  /*00d0*/  LDCU.64 UR6, c[0x0][0x358] ;  /* 0x00006b00ff0677ac */ /* 0x000e6e0008000a00 */
[----:B------:R-:W2:Y:S01]  /*00e0*/  LDC.64 R2, c[0x0][0x380] ;  /* 0x0000e000ff027b82 */ /* 0x000ea20000000a00 */
[----:B0-----:R-:W-:-:S06]  /*00f0*/  USHF.L.U32 UR4, UR4, 0x13, URZ ;  /* 0x0000001304047899 */ /* 0x001fcc00080006ff */
[----:B------:R-:W-:-:S04]  /*0100*/  LEA R5, R0, UR4, 0x9 ;  /* 0x0000000400057c11 */ /* 0x000fc8000f8e48ff */
[----:B------:R-:W-:-:S05]  /*0110*/  IADD3 R5, PT, PT, R6, R5, RZ ;  /* 0x0000000506057210 */ /* 0x000fca0007ffe0ff */
[----:B--2---:R-:W-:Y:S02]  /*0120*/  IMAD.WIDE R2, R5, 0x4, R2 ;  /* 0x0000000405027825 */ /* 0x004fe400078e0202 */
[----:B------:R-:W0:Y:S03]  /*0130*/  LDC.64 R4, c[0x0][0x388] ;  /* 0x0000e200ff047b82 */ /* 0x000e260000000a00 */
[----:B-1----:R-:W2:Y:S04]  /*0140*/  LDG.E.CONSTANT R9, desc[UR6][R2.64] ;  /* 0x0000000602097981 */ /* 0x002ea8000c1e9900 */
[----:B------:R-:W3:Y:S04]  /*0150*/  LDG.E.CONSTANT R11, desc[UR6][R2.64+0x80000] ;  /* 0x08000006020b7981 */ /* 0x000ee8000c1e9900 */
[----:B------:R-:W4:Y:S04]  /*0160*/  LDG.E.CONSTANT R13, desc[UR6][R2.64+0x100000] ;  /* 0x10000006020d7981 */ /* 0x000f28000c1e9900 */
[----:B------:R-:W5:Y:S01]  /*0170*/  LDG.E.CONSTANT R15, desc[UR6][R2.64+0x180000] ;  /* 0x18000006020f7981 */ /* 0x000f62000c1e9900 */
[----:B------:R-:W-:-:S04]  /*0180*/  LEA R7, R6, UR4, 0x2 ;  /* 0x0000000406077c11 */ /* 0x000fc8000f8e10ff */
[----:B------:R-:W-:-:S05]  /*0190*/  LEA R7, R0, R7, 0xb ;  /* 0x0000000700077211 */ /* 0x000fca00078e58ff */
[----:B0-----:R-:W-:-:S05]  /*01a0*/  IMAD.WIDE R4, R7, 0x4, R4 ;  /* 0x0000000407047825 */ /* 0x001fca00078e0204 */
[----:B--2---:R-:W-:Y:S04]  /*01b0*/  STG.E desc[UR6][R4.64], R9 ;  /* 0x0000000904007986 */ /* 0x004fe8000c101906 */
[----:B---3--:R-:W-:Y:S04]  /*01c0*/  STG.E desc[UR6][R4.64+0x4], R11 ;  /* 0x0000040b04007986 */ /* 0x008fe8000c101906 */
[----:B----4-:R-:W-:Y:S04]  /*01d0*/  STG.E desc[UR6][R4.64+0x8], R13 ;  /* 0x0000080d04007986 */ /* 0x010fe8000c101906 */
[----:B-----5:R-:W-:Y:S01]  /*01e0*/  STG.E desc[UR6][R4.64+0xc], R15 ;  /* 0x00000c0f04007986 */ /* 0x020fe2000c101906 */
[----:B------:R-:W-:Y:S05]  /*01f0*/  EXIT ;  /* 0x000000000000794d */ /* 0x000fea0003800000 */
.L_x_0:
[----:B------:R-:W-:-:S00]  /*0200*/  BRA `(.L_x_0) ;  /* 0xfffffffc00fc7947 */ /* 0x000fc0000383ffff */
[----:B------:R-:W-:-:S00]  /*0210*/  NOP ;  /* 0x0000000000007918 */ /* 0x000fc00000000000 */
        /* <DEDUP_REMOVED lines=14> */
.L_x_1:


//--------------------- .nv.shared.reserved.0     --------------------------
	.section	.nv.shared.reserved.0,"aw",@nobits
	.weak		__nv_reservedSMEM_offset_0_alias
	.size		__nv_reservedSMEM_offset_0_alias, 0, 64
	.other		__nv_reservedSMEM_offset_0_alias,@"STO_CUDA_RESERVED_SHARED STV_DEFAULT"
__nv_reservedSMEM_offset_0_alias:
	.zero		0
	.zero		64


//--------------------- .nv.constant0._Z19nchw_to_nhwc_kernelPKfPf --------------------------
	.section	.nv.constant0._Z19nchw_to_nhwc_kernelPKfPf,"a",@progbits
	.sectionflags	@""
	.align	4
.nv.constant0._Z19nchw_to_nhwc_kernelPKfPf:
	.zero		912


//--------------------- SYMBOLS --------------------------

	.type		.nv.reservedSmem.offset0,@object
	.size		.nv.reservedSmem.offset0,0x4
